	.headerflags	@"EF_CUDA_TEXMODE_UNIFIED EF_CUDA_64BIT_ADDRESS EF_CUDA_ACCELERATORS EF_CUDA_SM90 EF_CUDA_VIRTUAL_SM(EF_CUDA_SM90)"
	.elftype	@"ET_EXEC"


//--------------------- .nv.info                  --------------------------
	.section	.nv.info,"",@"SHT_CUDA_INFO"
	.align	4


	//----- nvinfo : EIATTR_REGCOUNT
	.align		4
        /*0000*/ 	.byte	0x04, 0x2f
        /*0002*/ 	.short	(.L_3 - .L_2)
	.align		4
.L_2:
        /*0004*/ 	.word	index@(triton_poi_fused__native_batch_norm_legit_no_training_relu_5)
        /*0008*/ 	.word	0x00000011


	//----- nvinfo : EIATTR_MIN_STACK_SIZE
	.align		4
.L_3:
        /*000c*/ 	.byte	0x04, 0x12
        /*000e*/ 	.short	(.L_5 - .L_4)
	.align		4
.L_4:
        /*0010*/ 	.word	index@(triton_poi_fused__native_batch_norm_legit_no_training_relu_5)
        /*0014*/ 	.word	0x00000000


	//----- nvinfo : EIATTR_FRAME_SIZE
	.align		4
.L_5:
        /*0018*/ 	.byte	0x04, 0x11
        /*001a*/ 	.short	(.L_7 - .L_6)
	.align		4
.L_6:
        /*001c*/ 	.word	index@(triton_poi_fused__native_batch_norm_legit_no_training_relu_5)
        /*0020*/ 	.word	0x00000000


	//----- nvinfo : EIATTR_MIN_STACK_SIZE
	.align		4
.L_7:
        /*0024*/ 	.byte	0x04, 0x12
        /*0026*/ 	.short	(.L_9 - .L_8)
	.align		4
.L_8:
        /*0028*/ 	.word	index@(triton_poi_fused__native_batch_norm_legit_no_training_relu_5)
        /*002c*/ 	.word	0x00000000
.L_9:


//--------------------- .nv.info.triton_poi_fused__native_batch_norm_legit_no_training_relu_5 --------------------------
	.section	.nv.info.triton_poi_fused__native_batch_norm_legit_no_training_relu_5,"",@"SHT_CUDA_INFO"
	.sectionflags	@""
	.align	4


	//----- nvinfo : EIATTR_CUDA_API_VERSION
	.align		4
        /*0000*/ 	.byte	0x04, 0x37
        /*0002*/ 	.short	(.L_11 - .L_10)
.L_10:
        /*0004*/ 	.word	0x0000007c


	//----- nvinfo : EIATTR_KPARAM_INFO
	.align		4
.L_11:
        /*0008*/ 	.byte	0x04, 0x17
        /*000a*/ 	.short	(.L_13 - .L_12)
.L_12:
        /*000c*/ 	.word	0x00000000
        /*0010*/ 	.short	0x0006
        /*0012*/ 	.short	0x0030
        /*0014*/ 	.byte	0x00, 0xf0, 0x11, 0x00


	//----- nvinfo : EIATTR_KPARAM_INFO
	.align		4
.L_13:
        /*0018*/ 	.byte	0x04, 0x17
        /*001a*/ 	.short	(.L_15 - .L_14)
.L_14:
        /*001c*/ 	.word	0x00000000
        /*0020*/ 	.short	0x0005
        /*0022*/ 	.short	0x0028
        /*0024*/ 	.byte	0x00, 0xf4, 0x21, 0x00


	//----- nvinfo : EIATTR_KPARAM_INFO
	.align		4
.L_15:
        /*0028*/ 	.byte	0x04, 0x17
        /*002a*/ 	.short	(.L_17 - .L_16)
.L_16:
        /*002c*/ 	.word	0x00000000
        /*0030*/ 	.short	0x0004
        /*0032*/ 	.short	0x0020
        /*0034*/ 	.byte	0x00, 0xf4, 0x21, 0x00


	//----- nvinfo : EIATTR_KPARAM_INFO
	.align		4
.L_17:
        /*0038*/ 	.byte	0x04, 0x17
        /*003a*/ 	.short	(.L_19 - .L_18)
.L_18:
        /*003c*/ 	.word	0x00000000
        /*0040*/ 	.short	0x0003
        /*0042*/ 	.short	0x0018
        /*0044*/ 	.byte	0x00, 0xf4, 0x21, 0x00


	//----- nvinfo : EIATTR_KPARAM_INFO
	.align		4
.L_19:
        /*0048*/ 	.byte	0x04, 0x17
        /*004a*/ 	.short	(.L_21 - .L_20)
.L_20:
        /*004c*/ 	.word	0x00000000
        /*0050*/ 	.short	0x0002
        /*0052*/ 	.short	0x0010
        /*0054*/ 	.byte	0x00, 0xf4, 0x21, 0x00


	//----- nvinfo : EIATTR_KPARAM_INFO
	.align		4
.L_21:
        /*0058*/ 	.byte	0x04, 0x17
        /*005a*/ 	.short	(.L_23 - .L_22)
.L_22:
        /*005c*/ 	.word	0x00000000
        /*0060*/ 	.short	0x0001
        /*0062*/ 	.short	0x0008
        /*0064*/ 	.byte	0x00, 0xf4, 0x21, 0x00


	//----- nvinfo : EIATTR_KPARAM_INFO
	.align		4
.L_23:
        /*0068*/ 	.byte	0x04, 0x17
        /*006a*/ 	.short	(.L_25 - .L_24)
.L_24:
        /*006c*/ 	.word	0x00000000
        /*0070*/ 	.short	0x0000
        /*0072*/ 	.short	0x0000
        /*0074*/ 	.byte	0x00, 0xf4, 0x21, 0x00


	//----- nvinfo : EIATTR_SPARSE_MMA_MASK
	.align		4
.L_25:
        /*0078*/ 	.byte	0x03, 0x50
        /*007a*/ 	.short	0x0000


	//----- nvinfo : EIATTR_MAXREG_COUNT
	.align		4
        /*007c*/ 	.byte	0x03, 0x1b
        /*007e*/ 	.short	0x00ff


	//----- nvinfo : EIATTR_EXIT_INSTR_OFFSETS
	.align		4
        /*0080*/ 	.byte	0x04, 0x1c
        /*0082*/ 	.short	(.L_27 - .L_26)


	//   ....[0]....
.L_26:
        /*0084*/ 	.word	0x00000270


	//   ....[1]....
        /*0088*/ 	.word	0x00000290


	//----- nvinfo : EIATTR_REQNTID
	.align		4
.L_27:
        /*008c*/ 	.byte	0x04, 0x10
        /*008e*/ 	.short	(.L_29 - .L_28)
.L_28:
        /*0090*/ 	.word	0x00000020
        /*0094*/ 	.word	0x00000001
        /*0098*/ 	.word	0x00000001


	//----- nvinfo : EIATTR_CBANK_PARAM_SIZE
	.align		4
.L_29:
        /*009c*/ 	.byte	0x03, 0x19
        /*009e*/ 	.short	0x0034


	//----- nvinfo : EIATTR_PARAM_CBANK
	.align		4
        /*00a0*/ 	.byte	0x04, 0x0a
        /*00a2*/ 	.short	(.L_31 - .L_30)
	.align		4
.L_30:
        /*00a4*/ 	.word	index@(.nv.constant0.triton_poi_fused__native_batch_norm_legit_no_training_relu_5)
        /*00a8*/ 	.short	0x0210
        /*00aa*/ 	.short	0x0034


	//----- nvinfo : EIATTR_SW_WAR
	.align		4
.L_31:
        /*00ac*/ 	.byte	0x04, 0x36
        /*00ae*/ 	.short	(.L_33 - .L_32)
.L_32:
        /*00b0*/ 	.word	0x00000008
.L_33:


//--------------------- .nv.callgraph             --------------------------
	.section	.nv.callgraph,"",@"SHT_CUDA_CALLGRAPH"
	.align	4
	.sectionentsize	8
	.align		4
        /*0000*/ 	.word	0x00000000
	.align		4
        /*0004*/ 	.word	0xffffffff
	.align		4
        /*0008*/ 	.word	0x00000000
	.align		4
        /*000c*/ 	.word	0xfffffffe
	.align		4
        /*0010*/ 	.word	0x00000000
	.align		4
        /*0014*/ 	.word	0xfffffffd
	.align		4
        /*0018*/ 	.word	0x00000000
	.align		4
        /*001c*/ 	.word	0xfffffffc


//--------------------- .nv.constant4             --------------------------
	.section	.nv.constant4,"a",@progbits
	.align	8
	.align		8
.nv.constant4:
        /*0000*/ 	.dword	_$_str
	.align		8
        /*0008*/ 	.dword	_$_str_$_2


//--------------------- .text.triton_poi_fused__native_batch_norm_legit_no_training_relu_5 --------------------------
	.section	.text.triton_poi_fused__native_batch_norm_legit_no_training_relu_5,"ax",@progbits
	.align	128
        .global         triton_poi_fused__native_batch_norm_legit_no_training_relu_5
        .type           triton_poi_fused__native_batch_norm_legit_no_training_relu_5,@function
        .size           triton_poi_fused__native_batch_norm_legit_no_training_relu_5,(.L_x_1 - triton_poi_fused__native_batch_norm_legit_no_training_relu_5)
        .other          triton_poi_fused__native_batch_norm_legit_no_training_relu_5,@"STO_CUDA_ENTRY STV_DEFAULT"
triton_poi_fused__native_batch_norm_legit_no_training_relu_5:
.text.triton_poi_fused__native_batch_norm_legit_no_training_relu_5:
[----:B------:R-:W0:Y:S08]  /*0000*/  LDC R1, c[0x0][0x28] ;  /* 0x00000a00ff017b82 */ /* 0x000e300000000800 */
[----:B------:R-:W1:Y:S01]  /*0010*/  LDC.64 R2, c[0x0][0x220] ;  /* 0x00008800ff027b82 */ /* 0x000e620000000a00 */
[----:B------:R-:W-:Y:S01]  /*0020*/  ULDC.64 UR4, c[0x0][0x208] ;  /* 0x0000820000047ab9 */ /* 0x000fe20000000a00 */
[----:B------:R-:W2:Y:S01]  /*0030*/  S2R R14, SR_TID.X ;  /* 0x00000000000e7919 */ /* 0x000ea20000002100 */
[----:B------:R-:W3:Y:S05]  /*0040*/  S2R R13, SR_CTAID.X ;  /* 0x00000000000d7919 */ /* 0x000eea0000002500 */
[----:B------:R-:W4:Y:S01]  /*0050*/  LDC.64 R10, c[0x0][0x210] ;  /* 0x00008400ff0a7b82 */ /* 0x000f220000000a00 */
[----:B-1----:R4:W5:Y:S07]  /*0060*/  LDG.E R12, desc[UR4][R2.64] ;  /* 0x00000004020c7981 */ /* 0x00296e000c1e1900 */
[----:B------:R-:W1:Y:S08]  /*0070*/  LDC.64 R4, c[0x0][0x218] ;  /* 0x00008600ff047b82 */ /* 0x000e700000000a00 */
[----:B------:R-:W1:Y:S01]  /*0080*/  LDC.64 R6, c[0x0][0x228] ;  /* 0x00008a00ff067b82 */ /* 0x000e620000000a00 */
[----:B--2---:R-:W-:-:S04]  /*0090*/  LOP3.LUT R0, R14, 0xf, RZ, 0xc0, !PT ;  /* 0x0000000f0e007812 */ /* 0x004fc800078ec0ff */
[----:B---3--:R-:W-:Y:S01]  /*00a0*/  LEA R13, R13, R0, 0x4 ;  /* 0x000000000d0d7211 */ /* 0x008fe200078e20ff */
[----:B------:R-:W-:Y:S02]  /*00b0*/  HFMA2.MMA R0, -RZ, RZ, 0, 0 ;  /* 0x00000000ff007435 */ /* 0x000fe400000001ff */
[----:B------:R-:W2:Y:S01]  /*00c0*/  LDC.64 R8, c[0x0][0x230] ;  /* 0x00008c00ff087b82 */ /* 0x000ea20000000a00 */
[C---:B------:R-:W-:Y:S01]  /*00d0*/  ISETP.GE.AND P0, PT, R13.reuse, 0x10, PT ;  /* 0x000000100d00780c */ /* 0x040fe20003f06270 */
[C---:B----4-:R-:W-:Y:S01]  /*00e0*/  IMAD.WIDE R2, R13.reuse, 0x4, R10 ;  /* 0x000000040d027825 */ /* 0x050fe200078e020a */
[----:B-1----:R-:W3:Y:S11]  /*00f0*/  LDG.E R5, desc[UR4][R4.64] ;  /* 0x0000000404057981 */ /* 0x002ef6000c1e1900 */
[----:B------:R1:W3:Y:S04]  /*0100*/  @!P0 LDG.E R0, desc[UR4][R2.64] ;  /* 0x0000000402008981 */ /* 0x0002e8000c1e1900 */
[----:B0-----:R-:W4:Y:S04]  /*0110*/  LDG.E R6, desc[UR4][R6.64] ;  /* 0x0000000406067981 */ /* 0x001f28000c1e1900 */
[----:B--2---:R-:W4:Y:S01]  /*0120*/  LDG.E R9, desc[UR4][R8.64] ;  /* 0x0000000408097981 */ /* 0x004f22000c1e1900 */
[----:B------:R-:W-:Y:S01]  /*0130*/  MOV R11, 0x3e800000 ;  /* 0x3e800000000b7802 */ /* 0x000fe20000000f00 */
[----:B-1----:R-:W0:Y:S02]  /*0140*/  LDC.64 R2, c[0x0][0x238] ;  /* 0x00008e00ff027b82 */ /* 0x002e240000000a00 */
[----:B0-----:R-:W-:-:S04]  /*0150*/  IMAD.WIDE R2, R13, 0x4, R2 ;  /* 0x000000040d027825 */ /* 0x001fc800078e0202 */
[----:B-----5:R-:W-:-:S04]  /*0160*/  FADD R12, R12, 9.9999997473787516356e-06 ;  /* 0x3727c5ac0c0c7421 */ /* 0x020fc80000000000 */
[----:B------:R-:W0:Y:S02]  /*0170*/  MUFU.SQRT R10, R12 ;  /* 0x0000000c000a7308 */ /* 0x000e240000002000 */
[C---:B0-----:R-:W-:Y:S02]  /*0180*/  FSETP.GT.AND P0, PT, R10.reuse, 8.50705917302346158658e+37, PT ;  /* 0x7e8000000a00780b */ /* 0x041fe40003f04000 */
[----:B------:R-:W-:-:S11]  /*0190*/  FSETP.GEU.AND P1, PT, R10, 1.175494350822287508e-38, PT ;  /* 0x008000000a00780b */ /* 0x000fd60003f2e000 */
[----:B------:R-:W-:-:S04]  /*01a0*/  @P0 FMUL R10, R10, 0.25 ;  /* 0x3e8000000a0a0820 */ /* 0x000fc80000400000 */
[----:B------:R-:W-:-:S06]  /*01b0*/  @!P1 FMUL R10, R10, 16777216 ;  /* 0x4b8000000a0a9820 */ /* 0x000fcc0000400000 */
[----:B------:R-:W0:Y:S01]  /*01c0*/  MUFU.RCP R10, R10 ;  /* 0x0000000a000a7308 */ /* 0x000e220000001000 */
[----:B------:R-:W-:Y:S02]  /*01d0*/  FSEL R11, R11, 1, P0 ;  /* 0x3f8000000b0b7808 */ /* 0x000fe40000000000 */
[----:B------:R-:W-:-:S03]  /*01e0*/  LOP3.LUT P0, RZ, R14, 0x10, RZ, 0xc0, !PT ;  /* 0x000000100eff7812 */ /* 0x000fc6000780c0ff */
[----:B------:R-:W-:Y:S01]  /*01f0*/  @!P1 FMUL R11, R11, 16777216 ;  /* 0x4b8000000b0b9820 */ /* 0x000fe20000400000 */
[----:B---3--:R-:W-:Y:S01]  /*0200*/  FADD R0, -R5, R0 ;  /* 0x0000000005007221 */ /* 0x008fe20000000100 */
[----:B------:R-:W-:Y:S02]  /*0210*/  ISETP.LT.AND P0, PT, R13, 0x10, !P0 ;  /* 0x000000100d00780c */ /* 0x000fe40004701270 */
[----:B0-----:R-:W-:-:S04]  /*0220*/  FMUL R11, R10, R11 ;  /* 0x0000000b0a0b7220 */ /* 0x001fc80000400000 */
[----:B------:R-:W-:-:S04]  /*0230*/  FMUL R0, R0, R11 ;  /* 0x0000000b00007220 */ /* 0x000fc80000400000 */
[----:B----4-:R-:W-:-:S05]  /*0240*/  FFMA R0, R6, R0, R9 ;  /* 0x0000000006007223 */ /* 0x010fca0000000009 */
[----:B------:R-:W-:-:S04]  /*0250*/  FSETP.GEU.AND P1, PT, R0, RZ, PT ;  /* 0x000000ff0000720b */ /* 0x000fc80003f2e000 */
[----:B------:R-:W-:Y:S01]  /*0260*/  FSEL R5, R0, RZ, P1 ;  /* 0x000000ff00057208 */ /* 0x000fe20000800000 */
[----:B------:R-:W-:Y:S08]  /*0270*/  @!P0 EXIT ;  /* 0x000000000000894d */ /* 0x000ff00003800000 */
[----:B------:R-:W-:Y:S01]  /*0280*/  STG.E desc[UR4][R2.64], R5 ;  /* 0x0000000502007986 */ /* 0x000fe2000c101904 */
[----:B------:R-:W-:Y:S05]  /*0290*/  EXIT ;  /* 0x000000000000794d */ /* 0x000fea0003800000 */
.L_x_0:
[----:B------:R-:W-:-:S00]  /*02a0*/  BRA `(.L_x_0) ;  /* 0xfffffffc00fc7947 */ /* 0x000fc0000383ffff */
[----:B------:R-:W-:-:S00]  /*02b0*/  NOP ;  /* 0x0000000000007918 */ /* 0x000fc00000000000 */
        /* <DEDUP_REMOVED lines=12> */
.L_x_1:


//--------------------- .nv.global.init           --------------------------
	.section	.nv.global.init,"aw",@progbits
.nv.global.init:
	.type		_$_str,@object
	.size		_$_str,(_$_str_$_2 - _$_str)
_$_str:
        /*0000*/ 	.byte	0x5f, 0x5f, 0x43, 0x55, 0x44, 0x41, 0x5f, 0x46, 0x54, 0x5a, 0x00
	.type		_$_str_$_2,@object
	.size		_$_str_$_2,(.L_1 - _$_str_$_2)
_$_str_$_2:
        /*000b*/ 	.byte	0x5f, 0x5f, 0x43, 0x55, 0x44, 0x41, 0x5f, 0x50, 0x52, 0x45, 0x43, 0x5f, 0x53, 0x51, 0x52, 0x54
        /*001b*/ 	.byte	0x00
.L_1:


//--------------------- .nv.constant0.triton_poi_fused__native_batch_norm_legit_no_training_relu_5 --------------------------
	.section	.nv.constant0.triton_poi_fused__native_batch_norm_legit_no_training_relu_5,"a",@progbits
	.sectionflags	@""
	.align	4
.nv.constant0.triton_poi_fused__native_batch_norm_legit_no_training_relu_5:
	.zero		580
